	.headerflags	@"EF_CUDA_TEXMODE_UNIFIED EF_CUDA_64BIT_ADDRESS EF_CUDA_ACCELERATORS EF_CUDA_SM90 EF_CUDA_VIRTUAL_SM(EF_CUDA_SM90)"
	.elftype	@"ET_EXEC"


//--------------------- .nv.info                  --------------------------
	.section	.nv.info,"",@"SHT_CUDA_INFO"
	.align	4


	//----- nvinfo : EIATTR_REGCOUNT
	.align		4
        /*0000*/ 	.byte	0x04, 0x2f
        /*0002*/ 	.short	(.L_1 - .L_0)
	.align		4
.L_0:
        /*0004*/ 	.word	index@(triton_poi_fused_convolution_leaky_relu_4)
        /*0008*/ 	.word	0x00000012


	//----- nvinfo : EIATTR_MIN_STACK_SIZE
	.align		4
.L_1:
        /*000c*/ 	.byte	0x04, 0x12
        /*000e*/ 	.short	(.L_3 - .L_2)
	.align		4
.L_2:
        /*0010*/ 	.word	index@(triton_poi_fused_convolution_leaky_relu_4)
        /*0014*/ 	.word	0x00000000


	//----- nvinfo : EIATTR_FRAME_SIZE
	.align		4
.L_3:
        /*0018*/ 	.byte	0x04, 0x11
        /*001a*/ 	.short	(.L_5 - .L_4)
	.align		4
.L_4:
        /*001c*/ 	.word	index@(triton_poi_fused_convolution_leaky_relu_4)
        /*0020*/ 	.word	0x00000000


	//----- nvinfo : EIATTR_MIN_STACK_SIZE
	.align		4
.L_5:
        /*0024*/ 	.byte	0x04, 0x12
        /*0026*/ 	.short	(.L_7 - .L_6)
	.align		4
.L_6:
        /*0028*/ 	.word	index@(triton_poi_fused_convolution_leaky_relu_4)
        /*002c*/ 	.word	0x00000000
.L_7:


//--------------------- .nv.info.triton_poi_fused_convolution_leaky_relu_4 --------------------------
	.section	.nv.info.triton_poi_fused_convolution_leaky_relu_4,"",@"SHT_CUDA_INFO"
	.sectionflags	@""
	.align	4


	//----- nvinfo : EIATTR_CUDA_API_VERSION
	.align		4
        /*0000*/ 	.byte	0x04, 0x37
        /*0002*/ 	.short	(.L_9 - .L_8)
.L_8:
        /*0004*/ 	.word	0x0000007c


	//----- nvinfo : EIATTR_KPARAM_INFO
	.align		4
.L_9:
        /*0008*/ 	.byte	0x04, 0x17
        /*000a*/ 	.short	(.L_11 - .L_10)
.L_10:
        /*000c*/ 	.word	0x00000000
        /*0010*/ 	.short	0x0002
        /*0012*/ 	.short	0x0010
        /*0014*/ 	.byte	0x00, 0xf0, 0x11, 0x00


	//----- nvinfo : EIATTR_KPARAM_INFO
	.align		4
.L_11:
        /*0018*/ 	.byte	0x04, 0x17
        /*001a*/ 	.short	(.L_13 - .L_12)
.L_12:
        /*001c*/ 	.word	0x00000000
        /*0020*/ 	.short	0x0001
        /*0022*/ 	.short	0x0008
        /*0024*/ 	.byte	0x00, 0xf4, 0x21, 0x00


	//----- nvinfo : EIATTR_KPARAM_INFO
	.align		4
.L_13:
        /*0028*/ 	.byte	0x04, 0x17
        /*002a*/ 	.short	(.L_15 - .L_14)
.L_14:
        /*002c*/ 	.word	0x00000000
        /*0030*/ 	.short	0x0000
        /*0032*/ 	.short	0x0000
        /*0034*/ 	.byte	0x00, 0xf4, 0x21, 0x00


	//----- nvinfo : EIATTR_SPARSE_MMA_MASK
	.align		4
.L_15:
        /*0038*/ 	.byte	0x03, 0x50
        /*003a*/ 	.short	0x0000


	//----- nvinfo : EIATTR_MAXREG_COUNT
	.align		4
        /*003c*/ 	.byte	0x03, 0x1b
        /*003e*/ 	.short	0x00ff


	//----- nvinfo : EIATTR_EXIT_INSTR_OFFSETS
	.align		4
        /*0040*/ 	.byte	0x04, 0x1c
        /*0042*/ 	.short	(.L_17 - .L_16)


	//   ....[0]....
.L_16:
        /*0044*/ 	.word	0x00000360


	//----- nvinfo : EIATTR_REQNTID
	.align		4
.L_17:
        /*0048*/ 	.byte	0x04, 0x10
        /*004a*/ 	.short	(.L_19 - .L_18)
.L_18:
        /*004c*/ 	.word	0x00000080
        /*0050*/ 	.word	0x00000001
        /*0054*/ 	.word	0x00000001


	//----- nvinfo : EIATTR_CBANK_PARAM_SIZE
	.align		4
.L_19:
        /*0058*/ 	.byte	0x03, 0x19
        /*005a*/ 	.short	0x0014


	//----- nvinfo : EIATTR_PARAM_CBANK
	.align		4
        /*005c*/ 	.byte	0x04, 0x0a
        /*005e*/ 	.short	(.L_21 - .L_20)
	.align		4
.L_20:
        /*0060*/ 	.word	index@(.nv.constant0.triton_poi_fused_convolution_leaky_relu_4)
        /*0064*/ 	.short	0x0210
        /*0066*/ 	.short	0x0014


	//----- nvinfo : EIATTR_SW_WAR
	.align		4
.L_21:
        /*0068*/ 	.byte	0x04, 0x36
        /*006a*/ 	.short	(.L_23 - .L_22)
.L_22:
        /*006c*/ 	.word	0x00000008
.L_23:


//--------------------- .nv.callgraph             --------------------------
	.section	.nv.callgraph,"",@"SHT_CUDA_CALLGRAPH"
	.align	4
	.sectionentsize	8
	.align		4
        /*0000*/ 	.word	0x00000000
	.align		4
        /*0004*/ 	.word	0xffffffff
	.align		4
        /*0008*/ 	.word	0x00000000
	.align		4
        /*000c*/ 	.word	0xfffffffe
	.align		4
        /*0010*/ 	.word	0x00000000
	.align		4
        /*0014*/ 	.word	0xfffffffd
	.align		4
        /*0018*/ 	.word	0x00000000
	.align		4
        /*001c*/ 	.word	0xfffffffc


//--------------------- .text.triton_poi_fused_convolution_leaky_relu_4 --------------------------
	.section	.text.triton_poi_fused_convolution_leaky_relu_4,"ax",@progbits
	.align	128
        .global         triton_poi_fused_convolution_leaky_relu_4
        .type           triton_poi_fused_convolution_leaky_relu_4,@function
        .size           triton_poi_fused_convolution_leaky_relu_4,(.L_x_1 - triton_poi_fused_convolution_leaky_relu_4)
        .other          triton_poi_fused_convolution_leaky_relu_4,@"STO_CUDA_ENTRY STV_DEFAULT"
triton_poi_fused_convolution_leaky_relu_4:
.text.triton_poi_fused_convolution_leaky_relu_4:
[----:B------:R-:W-:Y:S01]  /*0000*/  LDC R1, c[0x0][0x28] ;  /* 0x00000a00ff017b82 */ /* 0x000fe20000000800 */
[----:B------:R-:W1:Y:S07]  /*0010*/  S2R R0, SR_TID.X ;  /* 0x0000000000007919 */ /* 0x000e6e0000002100 */
[----:B------:R-:W2:Y:S01]  /*0020*/  LDC.64 R2, c[0x0][0x218] ;  /* 0x00008600ff027b82 */ /* 0x000ea20000000a00 */
[----:B------:R-:W-:Y:S01]  /*0030*/  ULDC.64 UR4, c[0x0][0x208] ;  /* 0x0000820000047ab9 */ /* 0x000fe20000000a00 */
[----:B------:R-:W3:Y:S06]  /*0040*/  S2R R5, SR_CTAID.X ;  /* 0x0000000000057919 */ /* 0x000eec0000002500 */
[----:B------:R-:W4:Y:S01]  /*0050*/  LDC.64 R8, c[0x0][0x210] ;  /* 0x00008400ff087b82 */ /* 0x000f220000000a00 */
[----:B-1----:R-:W-:-:S02]  /*0060*/  SHF.L.U32 R0, R0, 0x2, RZ ;  /* 0x0000000200007819 */ /* 0x002fc400000006ff */
[----:B---3--:R-:W-:Y:S02]  /*0070*/  SHF.R.S32.HI R4, RZ, 0x15, R5 ;  /* 0x00000015ff047819 */ /* 0x008fe40000011405 */
[----:B------:R-:W-:Y:S02]  /*0080*/  LOP3.LUT R0, R0, 0x1fc, RZ, 0xc0, !PT ;  /* 0x000001fc00007812 */ /* 0x000fe400078ec0ff */
[----:B------:R-:W-:Y:S02]  /*0090*/  SGXT R4, R4, 0x1 ;  /* 0x000000010404781a */ /* 0x000fe40000000200 */
[----:B------:R-:W-:-:S04]  /*00a0*/  LEA R5, R5, R0, 0xa ;  /* 0x0000000005057211 */ /* 0x000fc800078e50ff */
[----:B------:R-:W-:Y:S01]  /*00b0*/  LEA.HI R4, R4, R5, RZ, 0xa ;  /* 0x0000000504047211 */ /* 0x000fe200078f50ff */
[----:B----4-:R-:W-:-:S03]  /*00c0*/  IMAD.WIDE R8, R5, 0x4, R8 ;  /* 0x0000000405087825 */ /* 0x010fc600078e0208 */
[----:B------:R-:W-:Y:S01]  /*00d0*/  SHF.R.S32.HI R0, RZ, 0xa, R4 ;  /* 0x0000000aff007819 */ /* 0x000fe20000011404 */
[----:B------:R-:W-:-:S03]  /*00e0*/  VIADD R4, R4, 0x200 ;  /* 0x0000020004047836 */ /* 0x000fc60000000000 */
[----:B------:R-:W-:Y:S02]  /*00f0*/  LEA.HI R6, R0, R0, RZ, 0x6 ;  /* 0x0000000000067211 */ /* 0x000fe400078f30ff */
[----:B------:R-:W-:Y:S02]  /*0100*/  SHF.R.S32.HI R12, RZ, 0xa, R4 ;  /* 0x0000000aff0c7819 */ /* 0x000fe40000011404 */
[----:B------:R-:W-:-:S04]  /*0110*/  LOP3.LUT R7, R6, 0xffffffc0, RZ, 0xc0, !PT ;  /* 0xffffffc006077812 */ /* 0x000fc800078ec0ff */
[----:B------:R-:W-:Y:S02]  /*0120*/  IADD3 R7, R0, -R7, RZ ;  /* 0x8000000700077210 */ /* 0x000fe40007ffe0ff */
[----:B------:R-:W-:-:S03]  /*0130*/  LEA.HI R0, R12, R12, RZ, 0x6 ;  /* 0x0000000c0c007211 */ /* 0x000fc600078f30ff */
[----:B--2---:R-:W-:Y:S01]  /*0140*/  IMAD.WIDE R10, R7, 0x4, R2 ;  /* 0x00000004070a7825 */ /* 0x004fe200078e0202 */
[----:B------:R-:W-:Y:S01]  /*0150*/  LOP3.LUT R13, R0, 0xffffffc0, RZ, 0xc0, !PT ;  /* 0xffffffc0000d7812 */ /* 0x000fe200078ec0ff */
[----:B------:R-:W2:Y:S04]  /*0160*/  LDG.E.128 R4, desc[UR4][R8.64] ;  /* 0x0000000408047981 */ /* 0x000ea8000c1e1d00 */
[----:B------:R-:W2:Y:S01]  /*0170*/  LDG.E.EL R10, desc[UR4][R10.64] ;  /* 0x000000040a0a7981 */ /* 0x000ea2000c2e1900 */
[----:B------:R-:W-:-:S04]  /*0180*/  IMAD.IADD R13, R12, 0x1, -R13 ;  /* 0x000000010c0d7824 */ /* 0x000fc800078e0a0d */
[----:B------:R-:W-:Y:S02]  /*0190*/  IMAD.WIDE R2, R13, 0x4, R2 ;  /* 0x000000040d027825 */ /* 0x000fe400078e0202 */
[----:B------:R-:W3:Y:S04]  /*01a0*/  LDG.E.128 R12, desc[UR4][R8.64+0x800] ;  /* 0x00080004080c7981 */ /* 0x000ee8000c1e1d00 */
[----:B------:R-:W3:Y:S01]  /*01b0*/  LDG.E.EL R2, desc[UR4][R2.64] ;  /* 0x0000000402027981 */ /* 0x000ee2000c2e1900 */
[CC--:B--2---:R-:W-:Y:S01]  /*01c0*/  FSETP.GT.AND P6, PT, R5.reuse, -R10.reuse, PT ;  /* 0x8000000a0500720b */ /* 0x0c4fe20003fc4000 */
[----:B------:R-:W-:Y:S01]  /*01d0*/  FADD R5, R5, R10 ;  /* 0x0000000a05057221 */ /* 0x000fe20000000000 */
[-C--:B------:R-:W-:Y:S02]  /*01e0*/  FSETP.GT.AND P0, PT, R6, -R10.reuse, PT ;  /* 0x8000000a0600720b */ /* 0x080fe40003f04000 */
[----:B------:R-:W-:-:S02]  /*01f0*/  FSETP.GT.AND P1, PT, R7, -R10, PT ;  /* 0x8000000a0700720b */ /* 0x000fc40003f24000 */
[----:B------:R-:W-:Y:S02]  /*0200*/  FSETP.GT.AND P2, PT, R4, -R10, PT ;  /* 0x8000000a0400720b */ /* 0x000fe40003f44000 */
[----:B---3--:R-:W-:-:S05]  /*0210*/  FSETP.GT.AND P3, PT, R13, -R2, PT ;  /* 0x800000020d00720b */ /* 0x008fca0003f64000 */
[----:B------:R-:W-:Y:S01]  /*0220*/  @!P6 FMUL R5, R5, 0.0099999997764825820923 ;  /* 0x3c23d70a0505e820 */ /* 0x000fe20000400000 */
[-C--:B------:R-:W-:Y:S02]  /*0230*/  FSETP.GT.AND P4, PT, R14, -R2.reuse, PT ;  /* 0x800000020e00720b */ /* 0x080fe40003f84000 */
[-C--:B------:R-:W-:Y:S02]  /*0240*/  FSETP.GT.AND P5, PT, R15, -R2.reuse, PT ;  /* 0x800000020f00720b */ /* 0x080fe40003fa4000 */
[----:B------:R-:W-:Y:S01]  /*0250*/  FSETP.GT.AND P6, PT, R12, -R2, PT ;  /* 0x800000020c00720b */ /* 0x000fe20003fc4000 */
[--C-:B------:R-:W-:Y:S01]  /*0260*/  FADD R6, R6, R10.reuse ;  /* 0x0000000a06067221 */ /* 0x100fe20000000000 */
[--C-:B------:R-:W-:Y:S01]  /*0270*/  FADD R7, R7, R10.reuse ;  /* 0x0000000a07077221 */ /* 0x100fe20000000000 */
[----:B------:R-:W-:Y:S01]  /*0280*/  FADD R4, R4, R10 ;  /* 0x0000000a04047221 */ /* 0x000fe20000000000 */
[--C-:B------:R-:W-:Y:S01]  /*0290*/  FADD R13, R13, R2.reuse ;  /* 0x000000020d0d7221 */ /* 0x100fe20000000000 */
[--C-:B------:R-:W-:Y:S01]  /*02a0*/  FADD R14, R14, R2.reuse ;  /* 0x000000020e0e7221 */ /* 0x100fe20000000000 */
[--C-:B------:R-:W-:Y:S01]  /*02b0*/  FADD R15, R15, R2.reuse ;  /* 0x000000020f0f7221 */ /* 0x100fe20000000000 */
[----:B------:R-:W-:Y:S01]  /*02c0*/  FADD R12, R12, R2 ;  /* 0x000000020c0c7221 */ /* 0x000fe20000000000 */
[----:B------:R-:W-:Y:S01]  /*02d0*/  @!P0 FMUL R6, R6, 0.0099999997764825820923 ;  /* 0x3c23d70a06068820 */ /* 0x000fe20000400000 */
[----:B------:R-:W-:Y:S01]  /*02e0*/  @!P1 FMUL R7, R7, 0.0099999997764825820923 ;  /* 0x3c23d70a07079820 */ /* 0x000fe20000400000 */
[----:B------:R-:W-:Y:S01]  /*02f0*/  @!P2 FMUL R4, R4, 0.0099999997764825820923 ;  /* 0x3c23d70a0404a820 */ /* 0x000fe20000400000 */
[----:B------:R-:W-:Y:S01]  /*0300*/  @!P3 FMUL R13, R13, 0.0099999997764825820923 ;  /* 0x3c23d70a0d0db820 */ /* 0x000fe20000400000 */
[----:B------:R-:W-:Y:S01]  /*0310*/  @!P4 FMUL R14, R14, 0.0099999997764825820923 ;  /* 0x3c23d70a0e0ec820 */ /* 0x000fe20000400000 */
[----:B------:R-:W-:Y:S01]  /*0320*/  @!P5 FMUL R15, R15, 0.0099999997764825820923 ;  /* 0x3c23d70a0f0fd820 */ /* 0x000fe20000400000 */
[----:B------:R-:W-:Y:S01]  /*0330*/  @!P6 FMUL R12, R12, 0.0099999997764825820923 ;  /* 0x3c23d70a0c0ce820 */ /* 0x000fe20000400000 */
[----:B------:R-:W-:Y:S04]  /*0340*/  STG.E.128 desc[UR4][R8.64], R4 ;  /* 0x0000000408007986 */ /* 0x000fe8000c101d04 */
[----:B------:R-:W-:Y:S01]  /*0350*/  STG.E.128 desc[UR4][R8.64+0x800], R12 ;  /* 0x0008000c08007986 */ /* 0x000fe2000c101d04 */
[----:B------:R-:W-:Y:S05]  /*0360*/  EXIT ;  /* 0x000000000000794d */ /* 0x000fea0003800000 */
.L_x_0:
[----:B------:R-:W-:-:S00]  /*0370*/  BRA `(.L_x_0) ;  /* 0xfffffffc00fc7947 */ /* 0x000fc0000383ffff */
[----:B------:R-:W-:-:S00]  /*0380*/  NOP ;  /* 0x0000000000007918 */ /* 0x000fc00000000000 */
[----:B------:R-:W-:-:S00]  /*0390*/  NOP ;  /* 0x0000000000007918 */ /* 0x000fc00000000000 */
[----:B------:R-:W-:-:S00]  /*03a0*/  NOP ;  /* 0x0000000000007918 */ /* 0x000fc00000000000 */
[----:B------:R-:W-:-:S00]  /*03b0*/  NOP ;  /* 0x0000000000007918 */ /* 0x000fc00000000000 */
[----:B------:R-:W-:-:S00]  /*03c0*/  NOP ;  /* 0x0000000000007918 */ /* 0x000fc00000000000 */
[----:B------:R-:W-:-:S00]  /*03d0*/  NOP ;  /* 0x0000000000007918 */ /* 0x000fc00000000000 */
[----:B------:R-:W-:-:S00]  /*03e0*/  NOP ;  /* 0x0000000000007918 */ /* 0x000fc00000000000 */
[----:B------:R-:W-:-:S00]  /*03f0*/  NOP ;  /* 0x0000000000007918 */ /* 0x000fc00000000000 */
.L_x_1:


//--------------------- .nv.constant0.triton_poi_fused_convolution_leaky_relu_4 --------------------------
	.section	.nv.constant0.triton_poi_fused_convolution_leaky_relu_4,"a",@progbits
	.sectionflags	@""
	.align	4
.nv.constant0.triton_poi_fused_convolution_leaky_relu_4:
	.zero		548
